//
// Generated by NVIDIA NVVM Compiler
//
// Compiler Build ID: CL-36424714
// Cuda compilation tools, release 13.0, V13.0.88
// Based on NVVM 20.0.0
//

.version 9.0
.target sm_100
.address_size 64


.entry _Z11convolutionPfS_Pciii(
	.param .u64 .ptr .align 1 _Z11convolutionPfS_Pciii_param_0,
	.param .u64 .ptr .align 1 _Z11convolutionPfS_Pciii_param_1,
	.param .u64 .ptr .align 1 _Z11convolutionPfS_Pciii_param_2,
	.param .u32 _Z11convolutionPfS_Pciii_param_3,
	.param .u32 _Z11convolutionPfS_Pciii_param_4,
	.param .u32 _Z11convolutionPfS_Pciii_param_5
)
{
	.reg .pred 	%p<15>;
	.reg .b16 	%rs<16>;
	.reg .b32 	%r<119>;
	.reg .b32 	%f<65>;
	.reg .b64 	%rd<25>;

	ld.param.u64 	%rd4, [_Z11convolutionPfS_Pciii_param_0];
	ld.param.u64 	%rd3, [_Z11convolutionPfS_Pciii_param_1];
	ld.param.u64 	%rd5, [_Z11convolutionPfS_Pciii_param_2];
	ld.param.u32 	%r47, [_Z11convolutionPfS_Pciii_param_3];
	ld.param.u32 	%r48, [_Z11convolutionPfS_Pciii_param_4];
	ld.param.u32 	%r49, [_Z11convolutionPfS_Pciii_param_5];
	cvta.to.global.u64 	%rd1, %rd5;
	cvta.to.global.u64 	%rd2, %rd4;
	shr.u32 	%r50, %r47, 31;
	add.s32 	%r51, %r47, %r50;
	shr.s32 	%r1, %r51, 1;
	neg.s32 	%r52, %r1;
	mov.u32 	%r53, %ctaid.y;
	mov.u32 	%r54, %ntid.y;
	mov.u32 	%r55, %tid.y;
	mad.lo.s32 	%r2, %r53, %r54, %r55;
	mov.u32 	%r56, %ctaid.x;
	mov.u32 	%r57, %ntid.x;
	mul.lo.s32 	%r3, %r56, %r57;
	mov.u32 	%r4, %tid.x;
	add.s32 	%r5, %r3, %r4;
	setp.lt.s32 	%p1, %r2, %r1;
	selp.b32 	%r102, 0, %r52, %p1;
	add.s32 	%r58, %r1, %r2;
	setp.lt.s32 	%p2, %r58, %r49;
	not.b32 	%r59, %r49;
	add.s32 	%r60, %r58, %r59;
	selp.b32 	%r7, %r1, %r60, %p2;
	setp.lt.s32 	%p3, %r5, %r1;
	selp.b32 	%r8, 0, %r52, %p3;
	add.s32 	%r61, %r1, %r5;
	setp.lt.s32 	%p4, %r61, %r48;
	not.b32 	%r62, %r48;
	add.s32 	%r63, %r61, %r62;
	selp.b32 	%r9, %r1, %r63, %p4;
	setp.gt.s32 	%p5, %r102, %r7;
	mov.f32 	%f64, 0f00000000;
	@%p5 bra 	$L__BB0_16;
	sub.s32 	%r65, %r9, %r8;
	add.s32 	%r66, %r65, 1;
	and.b32  	%r10, %r66, 7;
	add.s32 	%r67, %r8, %r4;
	add.s32 	%r11, %r67, %r3;
	mov.b32 	%r118, 0;
$L__BB0_2:
	mov.u32 	%r12, %r102;
	setp.lt.s32 	%p6, %r9, %r8;
	@%p6 bra 	$L__BB0_14;
	setp.lt.u32 	%p7, %r65, 7;
	add.s32 	%r70, %r12, %r2;
	mul.lo.s32 	%r14, %r70, %r48;
	add.s32 	%r15, %r14, %r5;
	add.s32 	%r71, %r12, %r1;
	mul.lo.s32 	%r16, %r71, %r47;
	add.s32 	%r17, %r16, %r1;
	mov.u32 	%r110, %r8;
	@%p7 bra 	$L__BB0_6;
	add.s32 	%r73, %r65, 1;
	and.b32  	%r74, %r73, -8;
	neg.s32 	%r104, %r74;
	add.s32 	%r106, %r11, %r14;
	add.s32 	%r75, %r8, %r1;
	add.s32 	%r105, %r75, %r16;
	mov.u32 	%r110, %r8;
$L__BB0_5:
	.pragma "nounroll";
	mul.wide.s32 	%rd6, %r106, 4;
	add.s64 	%rd7, %rd2, %rd6;
	ld.global.f32 	%f4, [%rd7];
	cvt.s64.s32 	%rd8, %r105;
	add.s64 	%rd9, %rd1, %rd8;
	ld.global.s8 	%rs1, [%rd9];
	cvt.rn.f32.s16 	%f5, %rs1;
	cvt.rn.f32.s32 	%f6, %r118;
	fma.rn.f32 	%f7, %f4, %f5, %f6;
	cvt.rzi.s32.f32 	%r76, %f7;
	ld.global.f32 	%f8, [%rd7+4];
	ld.global.s8 	%rs2, [%rd9+1];
	cvt.rn.f32.s16 	%f9, %rs2;
	cvt.rn.f32.s32 	%f10, %r76;
	fma.rn.f32 	%f11, %f8, %f9, %f10;
	cvt.rzi.s32.f32 	%r77, %f11;
	ld.global.f32 	%f12, [%rd7+8];
	ld.global.s8 	%rs3, [%rd9+2];
	cvt.rn.f32.s16 	%f13, %rs3;
	cvt.rn.f32.s32 	%f14, %r77;
	fma.rn.f32 	%f15, %f12, %f13, %f14;
	cvt.rzi.s32.f32 	%r78, %f15;
	ld.global.f32 	%f16, [%rd7+12];
	ld.global.s8 	%rs4, [%rd9+3];
	cvt.rn.f32.s16 	%f17, %rs4;
	cvt.rn.f32.s32 	%f18, %r78;
	fma.rn.f32 	%f19, %f16, %f17, %f18;
	cvt.rzi.s32.f32 	%r79, %f19;
	ld.global.f32 	%f20, [%rd7+16];
	ld.global.s8 	%rs5, [%rd9+4];
	cvt.rn.f32.s16 	%f21, %rs5;
	cvt.rn.f32.s32 	%f22, %r79;
	fma.rn.f32 	%f23, %f20, %f21, %f22;
	cvt.rzi.s32.f32 	%r80, %f23;
	ld.global.f32 	%f24, [%rd7+20];
	ld.global.s8 	%rs6, [%rd9+5];
	cvt.rn.f32.s16 	%f25, %rs6;
	cvt.rn.f32.s32 	%f26, %r80;
	fma.rn.f32 	%f27, %f24, %f25, %f26;
	cvt.rzi.s32.f32 	%r81, %f27;
	ld.global.f32 	%f28, [%rd7+24];
	ld.global.s8 	%rs7, [%rd9+6];
	cvt.rn.f32.s16 	%f29, %rs7;
	cvt.rn.f32.s32 	%f30, %r81;
	fma.rn.f32 	%f31, %f28, %f29, %f30;
	cvt.rzi.s32.f32 	%r82, %f31;
	ld.global.f32 	%f32, [%rd7+28];
	ld.global.s8 	%rs8, [%rd9+7];
	cvt.rn.f32.s16 	%f33, %rs8;
	cvt.rn.f32.s32 	%f34, %r82;
	fma.rn.f32 	%f35, %f32, %f33, %f34;
	cvt.rzi.s32.f32 	%r118, %f35;
	add.s32 	%r110, %r110, 8;
	add.s32 	%r106, %r106, 8;
	add.s32 	%r105, %r105, 8;
	add.s32 	%r104, %r104, 8;
	setp.ne.s32 	%p8, %r104, 0;
	@%p8 bra 	$L__BB0_5;
$L__BB0_6:
	setp.eq.s32 	%p9, %r10, 0;
	@%p9 bra 	$L__BB0_14;
	add.s32 	%r84, %r10, -1;
	setp.lt.u32 	%p10, %r84, 3;
	@%p10 bra 	$L__BB0_9;
	add.s32 	%r85, %r15, %r110;
	mul.wide.s32 	%rd10, %r85, 4;
	add.s64 	%rd11, %rd2, %rd10;
	ld.global.f32 	%f36, [%rd11];
	add.s32 	%r86, %r17, %r110;
	cvt.s64.s32 	%rd12, %r86;
	add.s64 	%rd13, %rd1, %rd12;
	ld.global.s8 	%rs9, [%rd13];
	cvt.rn.f32.s16 	%f37, %rs9;
	cvt.rn.f32.s32 	%f38, %r118;
	fma.rn.f32 	%f39, %f36, %f37, %f38;
	cvt.rzi.s32.f32 	%r87, %f39;
	ld.global.f32 	%f40, [%rd11+4];
	ld.global.s8 	%rs10, [%rd13+1];
	cvt.rn.f32.s16 	%f41, %rs10;
	cvt.rn.f32.s32 	%f42, %r87;
	fma.rn.f32 	%f43, %f40, %f41, %f42;
	cvt.rzi.s32.f32 	%r88, %f43;
	ld.global.f32 	%f44, [%rd11+8];
	ld.global.s8 	%rs11, [%rd13+2];
	cvt.rn.f32.s16 	%f45, %rs11;
	cvt.rn.f32.s32 	%f46, %r88;
	fma.rn.f32 	%f47, %f44, %f45, %f46;
	cvt.rzi.s32.f32 	%r89, %f47;
	ld.global.f32 	%f48, [%rd11+12];
	ld.global.s8 	%rs12, [%rd13+3];
	cvt.rn.f32.s16 	%f49, %rs12;
	cvt.rn.f32.s32 	%f50, %r89;
	fma.rn.f32 	%f51, %f48, %f49, %f50;
	cvt.rzi.s32.f32 	%r118, %f51;
	add.s32 	%r110, %r110, 4;
$L__BB0_9:
	add.s32 	%r93, %r65, 1;
	and.b32  	%r91, %r93, 3;
	setp.eq.s32 	%p11, %r91, 0;
	@%p11 bra 	$L__BB0_14;
	setp.eq.s32 	%p12, %r91, 1;
	@%p12 bra 	$L__BB0_12;
	add.s32 	%r94, %r15, %r110;
	mul.wide.s32 	%rd14, %r94, 4;
	add.s64 	%rd15, %rd2, %rd14;
	ld.global.f32 	%f52, [%rd15];
	add.s32 	%r95, %r17, %r110;
	cvt.s64.s32 	%rd16, %r95;
	add.s64 	%rd17, %rd1, %rd16;
	ld.global.s8 	%rs13, [%rd17];
	cvt.rn.f32.s16 	%f53, %rs13;
	cvt.rn.f32.s32 	%f54, %r118;
	fma.rn.f32 	%f55, %f52, %f53, %f54;
	cvt.rzi.s32.f32 	%r96, %f55;
	ld.global.f32 	%f56, [%rd15+4];
	ld.global.s8 	%rs14, [%rd17+1];
	cvt.rn.f32.s16 	%f57, %rs14;
	cvt.rn.f32.s32 	%f58, %r96;
	fma.rn.f32 	%f59, %f56, %f57, %f58;
	cvt.rzi.s32.f32 	%r118, %f59;
	add.s32 	%r110, %r110, 2;
$L__BB0_12:
	and.b32  	%r98, %r65, 1;
	setp.eq.b32 	%p13, %r98, 1;
	@%p13 bra 	$L__BB0_14;
	add.s32 	%r99, %r15, %r110;
	mul.wide.s32 	%rd18, %r99, 4;
	add.s64 	%rd19, %rd2, %rd18;
	ld.global.f32 	%f60, [%rd19];
	add.s32 	%r100, %r17, %r110;
	cvt.s64.s32 	%rd20, %r100;
	add.s64 	%rd21, %rd1, %rd20;
	ld.global.s8 	%rs15, [%rd21];
	cvt.rn.f32.s16 	%f61, %rs15;
	cvt.rn.f32.s32 	%f62, %r118;
	fma.rn.f32 	%f63, %f60, %f61, %f62;
	cvt.rzi.s32.f32 	%r118, %f63;
$L__BB0_14:
	add.s32 	%r102, %r12, 1;
	setp.ne.s32 	%p14, %r12, %r7;
	@%p14 bra 	$L__BB0_2;
	cvt.rn.f32.s32 	%f64, %r118;
$L__BB0_16:
	cvta.to.global.u64 	%rd22, %rd3;
	mad.lo.s32 	%r101, %r48, %r2, %r5;
	mul.wide.s32 	%rd23, %r101, 4;
	add.s64 	%rd24, %rd22, %rd23;
	st.global.f32 	[%rd24], %f64;
	ret;

}


// ===== COMPILED SASS (sm_100) =====

	.target	sm_100

	.elftype	@"ET_EXEC"


//--------------------- .note.nv.tkinfo           --------------------------
	.section	.note.nv.tkinfo,"",@"SHT_NOTE"
	.sectionflags	@"SHF_NOTE_NV_TKINFO"
	.tkinfo
        /*0018*/ 	.word	0x00000002
        /*0030*/ 	.string	""
        /*0030*/ 	.string	"ptxas"
        /*0030*/ 	.string	"Cuda compilation tools, release 13.0, V13.0.88"
        /*0030*/ 	.string	"Build cuda_13.0.r13.0/compiler.36424714_0"
        /*0030*/ 	.string	"-arch sm_100 -m 64 "



//--------------------- .note.nv.cuinfo           --------------------------
	.section	.note.nv.cuinfo,"",@"SHT_NOTE"
	.sectionflags	@"SHF_NOTE_NV_CUINFO"
        /*0018*/ 	.short	0x0002
        /*001a*/ 	.short	0x0064
        /*001c*/ 	.short	0x0082
	.zero		2


//--------------------- .nv.info                  --------------------------
	.section	.nv.info,"",@"SHT_CUDA_INFO"
	.align	4


	//----- nvinfo : EIATTR_REGCOUNT
	.align		4
        /*0000*/ 	.byte	0x04, 0x2f
        /*0002*/ 	.short	(.L_1 - .L_0)
	.align		4
.L_0:
        /*0004*/ 	.word	index@(_Z11convolutionPfS_Pciii)
        /*0008*/ 	.word	0x00000020


	//----- nvinfo : EIATTR_FRAME_SIZE
	.align		4
.L_1:
        /*000c*/ 	.byte	0x04, 0x11
        /*000e*/ 	.short	(.L_3 - .L_2)
	.align		4
.L_2:
        /*0010*/ 	.word	index@(_Z11convolutionPfS_Pciii)
        /*0014*/ 	.word	0x00000000


	//----- nvinfo : EIATTR_MIN_STACK_SIZE
	.align		4
.L_3:
        /*0018*/ 	.byte	0x04, 0x12
        /*001a*/ 	.short	(.L_5 - .L_4)
	.align		4
.L_4:
        /*001c*/ 	.word	index@(_Z11convolutionPfS_Pciii)
        /*0020*/ 	.word	0x00000000
.L_5:


//--------------------- .nv.compat                --------------------------
	.section	.nv.compat,"",@"SHT_CUDA_COMPAT_INFO"
	.align	4
        /*0000*/ 	.byte	0x02, 0x09, 0x00, 0x00, 0x02, 0x02, 0x01, 0x00, 0x02, 0x05, 0x05, 0x00, 0x03, 0x07, 0x01, 0x01
        /*0010*/ 	.byte	0x02, 0x03, 0x00, 0x00, 0x02, 0x06, 0x01, 0x00, 0x04, 0x0b, 0x08, 0x00, 0x09, 0x00, 0x00, 0x00
        /*0020*/ 	.byte	0x00, 0x00, 0x00, 0x00


//--------------------- .nv.info._Z11convolutionPfS_Pciii --------------------------
	.section	.nv.info._Z11convolutionPfS_Pciii,"",@"SHT_CUDA_INFO"
	.sectionflags	@""
	.align	4


	//----- nvinfo : EIATTR_CUDA_API_VERSION
	.align		4
        /*0000*/ 	.byte	0x04, 0x37
        /*0002*/ 	.short	(.L_7 - .L_6)
.L_6:
        /*0004*/ 	.word	0x00000082


	//----- nvinfo : EIATTR_KPARAM_INFO
	.align		4
.L_7:
        /*0008*/ 	.byte	0x04, 0x17
        /*000a*/ 	.short	(.L_9 - .L_8)
.L_8:
        /*000c*/ 	.word	0x00000000
        /*0010*/ 	.short	0x0005
        /*0012*/ 	.short	0x0020
        /*0014*/ 	.byte	0x00, 0xf0, 0x11, 0x00


	//----- nvinfo : EIATTR_KPARAM_INFO
	.align		4
.L_9:
        /*0018*/ 	.byte	0x04, 0x17
        /*001a*/ 	.short	(.L_11 - .L_10)
.L_10:
        /*001c*/ 	.word	0x00000000
        /*0020*/ 	.short	0x0004
        /*0022*/ 	.short	0x001c
        /*0024*/ 	.byte	0x00, 0xf0, 0x11, 0x00


	//----- nvinfo : EIATTR_KPARAM_INFO
	.align		4
.L_11:
        /*0028*/ 	.byte	0x04, 0x17
        /*002a*/ 	.short	(.L_13 - .L_12)
.L_12:
        /*002c*/ 	.word	0x00000000
        /*0030*/ 	.short	0x0003
        /*0032*/ 	.short	0x0018
        /*0034*/ 	.byte	0x00, 0xf0, 0x11, 0x00


	//----- nvinfo : EIATTR_KPARAM_INFO
	.align		4
.L_13:
        /*0038*/ 	.byte	0x04, 0x17
        /*003a*/ 	.short	(.L_15 - .L_14)
.L_14:
        /*003c*/ 	.word	0x00000000
        /*0040*/ 	.short	0x0002
        /*0042*/ 	.short	0x0010
        /*0044*/ 	.byte	0x00, 0xf5, 0x21, 0x00


	//----- nvinfo : EIATTR_KPARAM_INFO
	.align		4
.L_15:
        /*0048*/ 	.byte	0x04, 0x17
        /*004a*/ 	.short	(.L_17 - .L_16)
.L_16:
        /*004c*/ 	.word	0x00000000
        /*0050*/ 	.short	0x0001
        /*0052*/ 	.short	0x0008
        /*0054*/ 	.byte	0x00, 0xf5, 0x21, 0x00


	//----- nvinfo : EIATTR_KPARAM_INFO
	.align		4
.L_17:
        /*0058*/ 	.byte	0x04, 0x17
        /*005a*/ 	.short	(.L_19 - .L_18)
.L_18:
        /*005c*/ 	.word	0x00000000
        /*0060*/ 	.short	0x0000
        /*0062*/ 	.short	0x0000
        /*0064*/ 	.byte	0x00, 0xf5, 0x21, 0x00


	//----- nvinfo : EIATTR_SPARSE_MMA_MASK
	.align		4
.L_19:
        /*0068*/ 	.byte	0x03, 0x50
        /*006a*/ 	.short	0x0000


	//----- nvinfo : EIATTR_MAXREG_COUNT
	.align		4
        /*006c*/ 	.byte	0x03, 0x1b
        /*006e*/ 	.short	0x00ff


	//----- nvinfo : EIATTR_MERCURY_ISA_VERSION
	.align		4
        /*0070*/ 	.byte	0x03, 0x5f
        /*0072*/ 	.short	0x0101


	//----- nvinfo : EIATTR_VRC_CTA_INIT_COUNT
	.align		4
        /*0074*/ 	.byte	0x02, 0x4a
	.zero		1
	.zero		1


	//----- nvinfo : EIATTR_EXIT_INSTR_OFFSETS
	.align		4
        /*0078*/ 	.byte	0x04, 0x1c
        /*007a*/ 	.short	(.L_21 - .L_20)


	//   ....[0]....
.L_20:
        /*007c*/ 	.word	0x00000d50


	//----- nvinfo : EIATTR_CRS_STACK_SIZE
	.align		4
.L_21:
        /*0080*/ 	.byte	0x04, 0x1e
        /*0082*/ 	.short	(.L_23 - .L_22)
.L_22:
        /*0084*/ 	.word	0x00000000


	//----- nvinfo : EIATTR_CBANK_PARAM_SIZE
	.align		4
.L_23:
        /*0088*/ 	.byte	0x03, 0x19
        /*008a*/ 	.short	0x0024


	//----- nvinfo : EIATTR_PARAM_CBANK
	.align		4
        /*008c*/ 	.byte	0x04, 0x0a
        /*008e*/ 	.short	(.L_25 - .L_24)
	.align		4
.L_24:
        /*0090*/ 	.word	index@(.nv.constant0._Z11convolutionPfS_Pciii)
        /*0094*/ 	.short	0x0380
        /*0096*/ 	.short	0x0024


	//----- nvinfo : EIATTR_SW_WAR
	.align		4
.L_25:
        /*0098*/ 	.byte	0x04, 0x36
        /*009a*/ 	.short	(.L_27 - .L_26)
.L_26:
        /*009c*/ 	.word	0x00000008
.L_27:


//--------------------- .nv.callgraph             --------------------------
	.section	.nv.callgraph,"",@"SHT_CUDA_CALLGRAPH"
	.align	4
	.sectionentsize	8
	.align		4
        /*0000*/ 	.word	0x00000000
	.align		4
        /*0004*/ 	.word	0xffffffff
	.align		4
        /*0008*/ 	.word	0x00000000
	.align		4
        /*000c*/ 	.word	0xfffffffe
	.align		4
        /*0010*/ 	.word	0x00000000
	.align		4
        /*0014*/ 	.word	0xfffffffd
	.align		4
        /*0018*/ 	.word	0x00000000
	.align		4
        /*001c*/ 	.word	0xfffffffc


//--------------------- .text._Z11convolutionPfS_Pciii --------------------------
	.section	.text._Z11convolutionPfS_Pciii,"ax",@progbits
	.align	128
.text._Z11convolutionPfS_Pciii:
        .type           _Z11convolutionPfS_Pciii,@function
        .size           _Z11convolutionPfS_Pciii,(.L_x_14 - _Z11convolutionPfS_Pciii)
        .other          _Z11convolutionPfS_Pciii,@"STO_CUDA_ENTRY STV_DEFAULT"
_Z11convolutionPfS_Pciii:
[----:B------:R-:W-:Y:S01]  /*0000*/  LDC R1, c[0x0][0x37c] ;  /* 0x0000df00ff017b82 */ /* 0x000fe20000000800 */
[----:B------:R-:W0:Y:S07]  /*0010*/  S2R R5, SR_TID.Y ;  /* 0x0000000000057919 */ /* 0x000e2e0000002200 */
[----:B------:R-:W1:Y:S01]  /*0020*/  LDC.64 R6, c[0x0][0x398] ;  /* 0x0000e600ff067b82 */ /* 0x000e620000000a00 */
[----:B------:R-:W2:Y:S01]  /*0030*/  LDCU UR8, c[0x0][0x3a0] ;  /* 0x00007400ff0877ac */ /* 0x000ea20008000800 */
[----:B------:R-:W-:Y:S01]  /*0040*/  BSSY.RECONVERGENT B2, `(.L_x_0) ;  /* 0x00000cb000027945 */ /* 0x000fe20003800200 */
[----:B------:R-:W3:Y:S05]  /*0050*/  S2R R13, SR_TID.X ;  /* 0x00000000000d7919 */ /* 0x000eea0000002100 */
[----:B------:R-:W0:Y:S08]  /*0060*/  S2UR UR6, SR_CTAID.Y ;  /* 0x00000000000679c3 */ /* 0x000e300000002600 */
[----:B------:R-:W0:Y:S01]  /*0070*/  LDC R0, c[0x0][0x364] ;  /* 0x0000d900ff007b82 */ /* 0x000e220000000800 */
[----:B------:R-:W4:Y:S07]  /*0080*/  LDCU UR5, c[0x0][0x360] ;  /* 0x00006c00ff0577ac */ /* 0x000f2e0008000800 */
[----:B------:R-:W4:Y:S01]  /*0090*/  S2UR UR4, SR_CTAID.X ;  /* 0x00000000000479c3 */ /* 0x000f220000002500 */
[----:B-1----:R-:W-:-:S04]  /*00a0*/  LEA.HI R3, R6, R6, RZ, 0x1 ;  /* 0x0000000606037211 */ /* 0x002fc800078f08ff */
[----:B------:R-:W-:-:S05]  /*00b0*/  SHF.R.S32.HI R3, RZ, 0x1, R3 ;  /* 0x00000001ff037819 */ /* 0x000fca0000011403 */
[----:B------:R-:W-:Y:S02]  /*00c0*/  IMAD.MOV R10, RZ, RZ, -R3 ;  /* 0x000000ffff0a7224 */ /* 0x000fe400078e0a03 */
[----:B0-----:R-:W-:Y:S01]  /*00d0*/  IMAD R0, R0, UR6, R5 ;  /* 0x0000000600007c24 */ /* 0x001fe2000f8e0205 */
[----:B------:R-:W-:Y:S01]  /*00e0*/  LOP3.LUT R5, RZ, R7, RZ, 0x33, !PT ;  /* 0x00000007ff057212 */ /* 0x000fe200078e33ff */
[----:B------:R-:W0:Y:S02]  /*00f0*/  LDCU.64 UR6, c[0x0][0x358] ;  /* 0x00006b00ff0677ac */ /* 0x000e240008000a00 */
[----:B------:R-:W-:Y:S01]  /*0100*/  IMAD.IADD R4, R3, 0x1, R0 ;  /* 0x0000000103047824 */ /* 0x000fe200078e0200 */
[----:B------:R-:W-:Y:S01]  /*0110*/  ISETP.GE.AND P0, PT, R0, R3, PT ;  /* 0x000000030000720c */ /* 0x000fe20003f06270 */
[----:B----4-:R-:W-:-:S03]  /*0120*/  UIMAD UR4, UR4, UR5, URZ ;  /* 0x00000005040472a4 */ /* 0x010fc6000f8e02ff */
[----:B--2---:R-:W-:Y:S01]  /*0130*/  ISETP.GE.AND P1, PT, R4, UR8, PT ;  /* 0x0000000804007c0c */ /* 0x004fe2000bf26270 */
[----:B------:R-:W-:Y:S01]  /*0140*/  ULOP3.LUT UR5, URZ, UR8, URZ, 0x33, !UPT ;  /* 0x00000008ff057292 */ /* 0x000fe2000f8e33ff */
[----:B------:R-:W-:Y:S01]  /*0150*/  SEL R9, R10, RZ, P0 ;  /* 0x000000ff0a097207 */ /* 0x000fe20000000000 */
[----:B------:R-:W1:Y:S01]  /*0160*/  LDCU.64 UR8, c[0x0][0x390] ;  /* 0x00007200ff0877ac */ /* 0x000e620008000a00 */
[----:B---3--:R-:W-:-:S03]  /*0170*/  VIADD R2, R13, UR4 ;  /* 0x000000040d027c36 */ /* 0x008fc60008000000 */
[----:B------:R-:W-:Y:S02]  /*0180*/  VIADD R4, R4, UR5 ;  /* 0x0000000504047c36 */ /* 0x000fe40008000000 */
[C---:B------:R-:W-:Y:S01]  /*0190*/  IMAD.IADD R6, R3.reuse, 0x1, R2 ;  /* 0x0000000103067824 */ /* 0x040fe200078e0202 */
[----:B------:R-:W-:Y:S02]  /*01a0*/  ISETP.GE.AND P0, PT, R2, R3, PT ;  /* 0x000000030200720c */ /* 0x000fe40003f06270 */
[----:B------:R-:W-:Y:S02]  /*01b0*/  SEL R4, R3, R4, !P1 ;  /* 0x0000000403047207 */ /* 0x000fe40004800000 */
[C---:B------:R-:W-:Y:S01]  /*01c0*/  ISETP.GE.AND P1, PT, R6.reuse, R7, PT ;  /* 0x000000070600720c */ /* 0x040fe20003f26270 */
[----:B------:R-:W-:Y:S01]  /*01d0*/  IMAD.MOV.U32 R7, RZ, RZ, RZ ;  /* 0x000000ffff077224 */ /* 0x000fe200078e00ff */
[----:B------:R-:W-:Y:S02]  /*01e0*/  ISETP.GT.AND P2, PT, R9, R4, PT ;  /* 0x000000040900720c */ /* 0x000fe40003f44270 */
[----:B------:R-:W-:-:S02]  /*01f0*/  IADD3 R8, PT, PT, R6, R5, RZ ;  /* 0x0000000506087210 */ /* 0x000fc40007ffe0ff */
[----:B------:R-:W-:Y:S02]  /*0200*/  SEL R6, R10, RZ, P0 ;  /* 0x000000ff0a067207 */ /* 0x000fe40000000000 */
[----:B------:R-:W-:-:S07]  /*0210*/  SEL R5, R3, R8, !P1 ;  /* 0x0000000803057207 */ /* 0x000fce0004800000 */
[----:B01----:R-:W-:Y:S05]  /*0220*/  @P2 BRA `(.L_x_1) ;  /* 0x0000000800b02947 */ /* 0x003fea0003800000 */
[----:B------:R-:W-:Y:S01]  /*0230*/  IMAD.IADD R7, R5, 0x1, -R6 ;  /* 0x0000000105077824 */ /* 0x000fe200078e0a06 */
[----:B------:R-:W-:Y:S01]  /*0240*/  BSSY.RECONVERGENT B1, `(.L_x_2) ;  /* 0x00000a9000017945 */ /* 0x000fe20003800200 */
[----:B------:R-:W-:Y:S01]  /*0250*/  IADD3 R8, PT, PT, R6, UR4, R13 ;  /* 0x0000000406087c10 */ /* 0x000fe2000fffe00d */
[----:B------:R-:W-:Y:S02]  /*0260*/  IMAD.MOV.U32 R12, RZ, RZ, RZ ;  /* 0x000000ffff0c7224 */ /* 0x000fe400078e00ff */
[----:B------:R-:W-:-:S05]  /*0270*/  VIADD R11, R7, 0x1 ;  /* 0x00000001070b7836 */ /* 0x000fca0000000000 */
[----:B------:R-:W-:-:S07]  /*0280*/  LOP3.LUT R11, R11, 0x7, RZ, 0xc0, !PT ;  /* 0x000000070b0b7812 */ /* 0x000fce00078ec0ff */
.L_x_12:
[----:B------:R-:W-:Y:S01]  /*0290*/  ISETP.GE.AND P0, PT, R5, R6, PT ;  /* 0x000000060500720c */ /* 0x000fe20003f06270 */
[----:B------:R-:W-:-:S12]  /*02a0*/  BSSY.RECONVERGENT B0, `(.L_x_3) ;  /* 0x000009f000007945 */ /* 0x000fd80003800200 */
[----:B01234-:R-:W-:Y:S05]  /*02b0*/  @!P0 BRA `(.L_x_4) ;  /* 0x0000000800748947 */ /* 0x01ffea0003800000 */
[----:B------:R-:W0:Y:S01]  /*02c0*/  LDC.64 R14, c[0x0][0x398] ;  /* 0x0000e600ff0e7b82 */ /* 0x000e220000000a00 */
[----:B------:R-:W-:Y:S01]  /*02d0*/  ISETP.GE.U32.AND P1, PT, R7, 0x7, PT ;  /* 0x000000070700780c */ /* 0x000fe20003f26070 */
[----:B------:R-:W-:Y:S01]  /*02e0*/  IMAD.IADD R18, R3, 0x1, R9 ;  /* 0x0000000103127824 */ /* 0x000fe200078e0209 */
[----:B------:R-:W-:Y:S01]  /*02f0*/  IADD3 R21, PT, PT, R0, R9, RZ ;  /* 0x0000000900157210 */ /* 0x000fe20007ffe0ff */
[----:B------:R-:W-:Y:S01]  /*0300*/  BSSY.RECONVERGENT B3, `(.L_x_5) ;  /* 0x0000047000037945 */ /* 0x000fe20003800200 */
[----:B------:R-:W-:Y:S01]  /*0310*/  ISETP.NE.AND P0, PT, R11, RZ, PT ;  /* 0x000000ff0b00720c */ /* 0x000fe20003f05270 */
[----:B------:R-:W-:Y:S02]  /*0320*/  IMAD.MOV.U32 R10, RZ, RZ, R6 ;  /* 0x000000ffff0a7224 */ /* 0x000fe400078e0006 */
[----:B0-----:R-:W-:Y:S02]  /*0330*/  IMAD R13, R21, R15, R2 ;  /* 0x0000000f150d7224 */ /* 0x001fe400078e0202 */
[----:B------:R-:W-:-:S04]  /*0340*/  IMAD R19, R18, R14, R3 ;  /* 0x0000000e12137224 */ /* 0x000fc800078e0203 */
[----:B------:R-:W-:Y:S05]  /*0350*/  @!P1 BRA `(.L_x_6) ;  /* 0x0000000400049947 */ /* 0x000fea0003800000 */
[----:B------:R-:W-:Y:S01]  /*0360*/  VIADD R20, R7, 0x1 ;  /* 0x0000000107147836 */ /* 0x000fe20000000000 */
[----:B------:R-:W-:Y:S01]  /*0370*/  MOV R10, R6 ;  /* 0x00000006000a7202 */ /* 0x000fe20000000f00 */
[----:B------:R-:W-:Y:S02]  /*0380*/  IMAD.IADD R17, R3, 0x1, R6 ;  /* 0x0000000103117824 */ /* 0x000fe400078e0206 */
[----:B------:R-:W-:Y:S01]  /*0390*/  IMAD R21, R21, R15, R8 ;  /* 0x0000000f15157224 */ /* 0x000fe200078e0208 */
[----:B------:R-:W-:Y:S01]  /*03a0*/  LOP3.LUT R20, R20, 0xfffffff8, RZ, 0xc0, !PT ;  /* 0xfffffff814147812 */ /* 0x000fe200078ec0ff */
[----:B------:R-:W-:-:S04]  /*03b0*/  IMAD R18, R18, R14, R17 ;  /* 0x0000000e12127224 */ /* 0x000fc800078e0211 */
[----:B------:R-:W-:-:S07]  /*03c0*/  IMAD.MOV R20, RZ, RZ, -R20 ;  /* 0x000000ffff147224 */ /* 0x000fce00078e0a14 */
.L_x_7:
[----:B0-----:R-:W0:Y:S01]  /*03d0*/  LDC.64 R14, c[0x0][0x380] ;  /* 0x0000e000ff0e7b82 */ /* 0x001e220000000a00 */
[----:B------:R-:W-:-:S04]  /*03e0*/  IADD3 R16, P1, PT, R18, UR8, RZ ;  /* 0x0000000812107c10 */ /* 0x000fc8000ff3e0ff */
[----:B------:R-:W-:-:S05]  /*03f0*/  LEA.HI.X.SX32 R17, R18, UR9, 0x1, P1 ;  /* 0x0000000912117c11 */ /* 0x000fca00088f0eff */
[----:B------:R-:W2:Y:S04]  /*0400*/  LDG.E.S8 R28, desc[UR6][R16.64] ;  /* 0x00000006101c7981 */ /* 0x000ea8000c1e1300 */
[----:B------:R-:W3:Y:S04]  /*0410*/  LDG.E.S8 R24, desc[UR6][R16.64+0x1] ;  /* 0x0000010610187981 */ /* 0x000ee8000c1e1300 */
[----:B------:R-:W4:Y:S01]  /*0420*/  LDG.E.S8 R23, desc[UR6][R16.64+0x2] ;  /* 0x0000020610177981 */ /* 0x000f22000c1e1300 */
[----:B------:R-:W-:-:S03]  /*0430*/  I2FP.F32.S32 R12, R12 ;  /* 0x0000000c000c7245 */ /* 0x000fc60000201400 */
[----:B------:R-:W5:Y:S01]  /*0440*/  LDG.E.S8 R26, desc[UR6][R16.64+0x3] ;  /* 0x00000306101a7981 */ /* 0x000f62000c1e1300 */
[----:B0-----:R-:W-:-:S05]  /*0450*/  IMAD.WIDE R14, R21, 0x4, R14 ;  /* 0x00000004150e7825 */ /* 0x001fca00078e020e */
[----:B------:R-:W3:Y:S04]  /*0460*/  LDG.E R25, desc[UR6][R14.64] ;  /* 0x000000060e197981 */ /* 0x000ee8000c1e1900 */
[----:B------:R-:W5:Y:S01]  /*0470*/  LDG.E R22, desc[UR6][R14.64+0x4] ;  /* 0x000004060e167981 */ /* 0x000f62000c1e1900 */
[----:B--2---:R-:W3:Y:S02]  /*0480*/  I2F.S16 R28, R28 ;  /* 0x0000001c001c7306 */ /* 0x004ee40000101400 */
[----:B---3--:R-:W-:Y:S02]  /*0490*/  FFMA R29, R25, R28, R12 ;  /* 0x0000001c191d7223 */ /* 0x008fe4000000000c */
[----:B------:R-:W2:Y:S04]  /*04a0*/  LDG.E R25, desc[UR6][R14.64+0x8] ;  /* 0x000008060e197981 */ /* 0x000ea8000c1e1900 */
[----:B------:R-:W0:Y:S08]  /*04b0*/  F2I.TRUNC.NTZ R29, R29 ;  /* 0x0000001d001d7305 */ /* 0x000e30000020f100 */
[----:B------:R1:W5:Y:S01]  /*04c0*/  I2F.S16 R27, R24 ;  /* 0x00000018001b7306 */ /* 0x0003620000101400 */
[----:B0-----:R-:W-:-:S07]  /*04d0*/  I2FP.F32.S32 R12, R29 ;  /* 0x0000001d000c7245 */ /* 0x001fce0000201400 */
[----:B----4-:R0:W-:Y:S01]  /*04e0*/  I2F.S16 R28, R23 ;  /* 0x00000017001c7306 */ /* 0x0101e20000101400 */
[----:B-1----:R-:W3:Y:S04]  /*04f0*/  LDG.E.S8 R24, desc[UR6][R16.64+0x5] ;  /* 0x0000050610187981 */ /* 0x002ee8000c1e1300 */
[----:B------:R-:W4:Y:S01]  /*0500*/  LDG.E.S8 R29, desc[UR6][R16.64+0x7] ;  /* 0x00000706101d7981 */ /* 0x000f22000c1e1300 */
[----:B-----5:R-:W-:-:S03]  /*0510*/  FFMA R12, R22, R27, R12 ;  /* 0x0000001b160c7223 */ /* 0x020fc6000000000c */
[----:B------:R-:W5:Y:S01]  /*0520*/  LDG.E R27, desc[UR6][R14.64+0xc] ;  /* 0x00000c060e1b7981 */ /* 0x000f62000c1e1900 */
[----:B------:R1:W1:Y:S03]  /*0530*/  F2I.TRUNC.NTZ R22, R12 ;  /* 0x0000000c00167305 */ /* 0x000266000020f100 */
[----:B0-----:R-:W4:Y:S04]  /*0540*/  LDG.E R23, desc[UR6][R14.64+0x18] ;  /* 0x000018060e177981 */ /* 0x001f28000c1e1900 */
[----:B-1----:R-:W3:Y:S01]  /*0550*/  LDG.E.S8 R12, desc[UR6][R16.64+0x4] ;  /* 0x00000406100c7981 */ /* 0x002ee2000c1e1300 */
[----:B------:R-:W-:Y:S01]  /*0560*/  I2FP.F32.S32 R22, R22 ;  /* 0x0000001600167245 */ /* 0x000fe20000201400 */
[----:B------:R-:W-:Y:S04]  /*0570*/  I2F.S16 R26, R26 ;  /* 0x0000001a001a7306 */ /* 0x000fe80000101400 */
[----:B--2---:R-:W-:-:S04]  /*0580*/  FFMA R22, R25, R28, R22 ;  /* 0x0000001c19167223 */ /* 0x004fc80000000016 */
[----:B------:R0:W1:Y:S02]  /*0590*/  F2I.TRUNC.NTZ R25, R22 ;  /* 0x0000001600197305 */ /* 0x000064000020f100 */
[----:B0-----:R-:W2:Y:S01]  /*05a0*/  LDG.E R22, desc[UR6][R14.64+0x10] ;  /* 0x000010060e167981 */ /* 0x001ea2000c1e1900 */
[----:B-1----:R-:W-:-:S03]  /*05b0*/  I2FP.F32.S32 R28, R25 ;  /* 0x00000019001c7245 */ /* 0x002fc60000201400 */
[----:B------:R-:W4:Y:S02]  /*05c0*/  LDG.E R25, desc[UR6][R14.64+0x14] ;  /* 0x000014060e197981 */ /* 0x000f24000c1e1900 */
[----:B-----5:R-:W-:Y:S02]  /*05d0*/  FFMA R26, R27, R26, R28 ;  /* 0x0000001a1b1a7223 */ /* 0x020fe4000000001c */
[----:B------:R-:W5:Y:S04]  /*05e0*/  LDG.E.S8 R28, desc[UR6][R16.64+0x6] ;  /* 0x00000606101c7981 */ /* 0x000f68000c1e1300 */
[----:B------:R0:W5:Y:S01]  /*05f0*/  LDG.E R27, desc[UR6][R14.64+0x1c] ;  /* 0x00001c060e1b7981 */ /* 0x000162000c1e1900 */
[----:B------:R-:W1:Y:S08]  /*0600*/  F2I.TRUNC.NTZ R26, R26 ;  /* 0x0000001a001a7305 */ /* 0x000e70000020f100 */
[----:B---3--:R-:W2:Y:S01]  /*0610*/  I2F.S16 R12, R12 ;  /* 0x0000000c000c7306 */ /* 0x008ea20000101400 */
[----:B-1----:R-:W-:-:S07]  /*0620*/  I2FP.F32.S32 R26, R26 ;  /* 0x0000001a001a7245 */ /* 0x002fce0000201400 */
[----:B------:R-:W-:Y:S01]  /*0630*/  I2F.S16 R24, R24 ;  /* 0x0000001800187306 */ /* 0x000fe20000101400 */
[----:B------:R-:W-:-:S05]  /*0640*/  VIADD R20, R20, 0x8 ;  /* 0x0000000814147836 */ /* 0x000fca0000000000 */
[----:B------:R-:W-:Y:S01]  /*0650*/  ISETP.NE.AND P1, PT, R20, RZ, PT ;  /* 0x000000ff1400720c */ /* 0x000fe20003f25270 */
[----:B------:R-:W-:Y:S01]  /*0660*/  VIADD R10, R10, 0x8 ;  /* 0x000000080a0a7836 */ /* 0x000fe20000000000 */
[----:B------:R-:W-:Y:S01]  /*0670*/  IADD3 R21, PT, PT, R21, 0x8, RZ ;  /* 0x0000000815157810 */ /* 0x000fe20007ffe0ff */
[----:B------:R-:W-:Y:S02]  /*0680*/  VIADD R18, R18, 0x8 ;  /* 0x0000000812127836 */ /* 0x000fe40000000000 */
[----:B--2---:R-:W-:-:S06]  /*0690*/  FFMA R22, R22, R12, R26 ;  /* 0x0000000c16167223 */ /* 0x004fcc000000001a */
[----:B------:R-:W1:Y:S02]  /*06a0*/  F2I.TRUNC.NTZ R22, R22 ;  /* 0x0000001600167305 */ /* 0x000e64000020f100 */
[----:B-1----:R-:W-:-:S05]  /*06b0*/  I2FP.F32.S32 R22, R22 ;  /* 0x0000001600167245 */ /* 0x002fca0000201400 */
[----:B----4-:R-:W-:Y:S01]  /*06c0*/  FFMA R25, R25, R24, R22 ;  /* 0x0000001819197223 */ /* 0x010fe20000000016 */
[----:B-----5:R-:W-:Y:S08]  /*06d0*/  I2F.S16 R28, R28 ;  /* 0x0000001c001c7306 */ /* 0x020ff00000101400 */
[----:B------:R-:W0:Y:S02]  /*06e0*/  F2I.TRUNC.NTZ R25, R25 ;  /* 0x0000001900197305 */ /* 0x000e24000020f100 */
[----:B0-----:R-:W-:-:S05]  /*06f0*/  I2FP.F32.S32 R14, R25 ;  /* 0x00000019000e7245 */ /* 0x001fca0000201400 */
[----:B------:R-:W-:Y:S01]  /*0700*/  FFMA R14, R23, R28, R14 ;  /* 0x0000001c170e7223 */ /* 0x000fe2000000000e */
[----:B------:R-:W-:Y:S08]  /*0710*/  I2F.S16 R12, R29 ;  /* 0x0000001d000c7306 */ /* 0x000ff00000101400 */
[----:B------:R-:W0:Y:S02]  /*0720*/  F2I.TRUNC.NTZ R14, R14 ;  /* 0x0000000e000e7305 */ /* 0x000e24000020f100 */
[----:B0-----:R-:W-:-:S05]  /*0730*/  I2FP.F32.S32 R16, R14 ;  /* 0x0000000e00107245 */ /* 0x001fca0000201400 */
[----:B------:R-:W-:-:S06]  /*0740*/  FFMA R12, R27, R12, R16 ;  /* 0x0000000c1b0c7223 */ /* 0x000fcc0000000010 */
[----:B------:R-:W0:Y:S01]  /*0750*/  F2I.TRUNC.NTZ R12, R12 ;  /* 0x0000000c000c7305 */ /* 0x000e22000020f100 */
[----:B------:R-:W-:Y:S05]  /*0760*/  @P1 BRA `(.L_x_7) ;  /* 0xfffffffc00181947 */ /* 0x000fea000383ffff */
.L_x_6:
[----:B------:R-:W-:Y:S05]  /*0770*/  BSYNC.RECONVERGENT B3 ;  /* 0x0000000000037941 */ /* 0x000fea0003800200 */
.L_x_5:
[----:B------:R-:W-:Y:S05]  /*0780*/  @!P0 BRA `(.L_x_4) ;  /* 0x0000000400408947 */ /* 0x000fea0003800000 */
[----:B------:R-:W-:Y:S01]  /*0790*/  VIADD R14, R11, 0xffffffff ;  /* 0xffffffff0b0e7836 */ /* 0x000fe20000000000 */
[----:B------:R-:W-:Y:S01]  /*07a0*/  BSSY.RECONVERGENT B3, `(.L_x_8) ;  /* 0x0000025000037945 */ /* 0x000fe20003800200 */
[----:B------:R-:W-:-:S03]  /*07b0*/  VIADD R18, R7, 0x1 ;  /* 0x0000000107127836 */ /* 0x000fc60000000000 */
[----:B------:R-:W-:Y:S02]  /*07c0*/  ISETP.GE.U32.AND P0, PT, R14, 0x3, PT ;  /* 0x000000030e00780c */ /* 0x000fe40003f06070 */
[----:B------:R-:W-:-:S11]  /*07d0*/  LOP3.LUT P1, R18, R18, 0x3, RZ, 0xc0, !PT ;  /* 0x0000000312127812 */ /* 0x000fd6000782c0ff */
[----:B------:R-:W-:Y:S05]  /*07e0*/  @!P0 BRA `(.L_x_9) ;  /* 0x0000000000808947 */ /* 0x000fea0003800000 */
[----:B------:R-:W1:Y:S01]  /*07f0*/  LDCU.64 UR10, c[0x0][0x390] ;  /* 0x00007200ff0a77ac */ /* 0x000e620008000a00 */
[--C-:B------:R-:W-:Y:S01]  /*0800*/  IMAD.IADD R15, R19, 0x1, R10.reuse ;  /* 0x00000001130f7824 */ /* 0x100fe200078e020a */
[----:B------:R-:W2:Y:S01]  /*0810*/  LDC.64 R16, c[0x0][0x380] ;  /* 0x0000e000ff107b82 */ /* 0x000ea20000000a00 */
[----:B------:R-:W-:-:S03]  /*0820*/  IMAD.IADD R21, R13, 0x1, R10 ;  /* 0x000000010d157824 */ /* 0x000fc600078e020a */
[----:B-1----:R-:W-:-:S04]  /*0830*/  IADD3 R14, P0, PT, R15, UR10, RZ ;  /* 0x0000000a0f0e7c10 */ /* 0x002fc8000ff1e0ff */
[----:B------:R-:W-:-:S05]  /*0840*/  LEA.HI.X.SX32 R15, R15, UR11, 0x1, P0 ;  /* 0x0000000b0f0f7c11 */ /* 0x000fca00080f0eff */
[----:B------:R-:W3:Y:S01]  /*0850*/  LDG.E.S8 R20, desc[UR6][R14.64] ;  /* 0x000000060e147981 */ /* 0x000ee2000c1e1300 */
[----:B--2---:R-:W-:-:S03]  /*0860*/  IMAD.WIDE R16, R21, 0x4, R16 ;  /* 0x0000000415107825 */ /* 0x004fc600078e0210 */
[----:B------:R-:W2:Y:S04]  /*0870*/  LDG.E.S8 R24, desc[UR6][R14.64+0x1] ;  /* 0x000001060e187981 */ /* 0x000ea8000c1e1300 */
[----:B------:R-:W4:Y:S04]  /*0880*/  LDG.E R27, desc[UR6][R16.64] ;  /* 0x00000006101b7981 */ /* 0x000f28000c1e1900 */
[----:B------:R-:W5:Y:S04]  /*0890*/  LDG.E R23, desc[UR6][R16.64+0x4] ;  /* 0x0000040610177981 */ /* 0x000f68000c1e1900 */
[----:B------:R-:W5:Y:S04]  /*08a0*/  LDG.E.S8 R22, desc[UR6][R14.64+0x2] ;  /* 0x000002060e167981 */ /* 0x000f68000c1e1300 */
[----:B------:R-:W5:Y:S04]  /*08b0*/  LDG.E R21, desc[UR6][R16.64+0x8] ;  /* 0x0000080610157981 */ /* 0x000f68000c1e1900 */
[----:B------:R1:W5:Y:S04]  /*08c0*/  LDG.E.S8 R25, desc[UR6][R14.64+0x3] ;  /* 0x000003060e197981 */ /* 0x000368000c1e1300 */
[----:B------:R-:W5:Y:S01]  /*08d0*/  LDG.E R26, desc[UR6][R16.64+0xc] ;  /* 0x00000c06101a7981 */ /* 0x000f62000c1e1900 */
[----:B0-----:R-:W-:-:S02]  /*08e0*/  I2FP.F32.S32 R12, R12 ;  /* 0x0000000c000c7245 */ /* 0x001fc40000201400 */
[----:B------:R-:W-:Y:S01]  /*08f0*/  IADD3 R10, PT, PT, R10, 0x4, RZ ;  /* 0x000000040a0a7810 */ /* 0x000fe20007ffe0ff */
[----:B---3--:R-:W4:Y:S02]  /*0900*/  I2F.S16 R20, R20 ;  /* 0x0000001400147306 */ /* 0x008f240000101400 */
[----:B----4-:R-:W-:-:S06]  /*0910*/  FFMA R12, R27, R20, R12 ;  /* 0x000000141b0c7223 */ /* 0x010fcc000000000c */
[----:B--2---:R-:W-:Y:S08]  /*0920*/  I2F.S16 R24, R24 ;  /* 0x0000001800187306 */ /* 0x004ff00000101400 */
[----:B------:R-:W0:Y:S02]  /*0930*/  F2I.TRUNC.NTZ R12, R12 ;  /* 0x0000000c000c7305 */ /* 0x000e24000020f100 */
[----:B0-----:R-:W-:-:S05]  /*0940*/  I2FP.F32.S32 R28, R12 ;  /* 0x0000000c001c7245 */ /* 0x001fca0000201400 */
[----:B-----5:R-:W-:Y:S01]  /*0950*/  FFMA R23, R23, R24, R28 ;  /* 0x0000001817177223 */ /* 0x020fe2000000001c */
[----:B------:R-:W-:Y:S08]  /*0960*/  I2F.S16 R22, R22 ;  /* 0x0000001600167306 */ /* 0x000ff00000101400 */
[----:B------:R-:W1:Y:S02]  /*0970*/  F2I.TRUNC.NTZ R23, R23 ;  /* 0x0000001700177305 */ /* 0x000e64000020f100 */
[----:B-1----:R-:W-:-:S05]  /*0980*/  I2FP.F32.S32 R14, R23 ;  /* 0x00000017000e7245 */ /* 0x002fca0000201400 */
[----:B------:R-:W-:Y:S01]  /*0990*/  FFMA R14, R21, R22, R14 ;  /* 0x00000016150e7223 */ /* 0x000fe2000000000e */
[----:B------:R-:W-:Y:S08]  /*09a0*/  I2F.S16 R25, R25 ;  /* 0x0000001900197306 */ /* 0x000ff00000101400 */
[----:B------:R-:W0:Y:S02]  /*09b0*/  F2I.TRUNC.NTZ R14, R14 ;  /* 0x0000000e000e7305 */ /* 0x000e24000020f100 */
[----:B0-----:R-:W-:-:S05]  /*09c0*/  I2FP.F32.S32 R15, R14 ;  /* 0x0000000e000f7245 */ /* 0x001fca0000201400 */
[----:B------:R-:W-:-:S04]  /*09d0*/  FFMA R15, R26, R25, R15 ;  /* 0x000000191a0f7223 */ /* 0x000fc8000000000f */
[----:B------:R1:W2:Y:S03]  /*09e0*/  F2I.TRUNC.NTZ R12, R15 ;  /* 0x0000000f000c7305 */ /* 0x0002a6000020f100 */
.L_x_9:
[----:B------:R-:W-:Y:S05]  /*09f0*/  BSYNC.RECONVERGENT B3 ;  /* 0x0000000000037941 */ /* 0x000fea0003800200 */
.L_x_8:
[----:B------:R-:W-:Y:S05]  /*0a00*/  @!P1 BRA `(.L_x_4) ;  /* 0x0000000000a09947 */ /* 0x000fea0003800000 */
[----:B------:R-:W-:Y:S01]  /*0a10*/  ISETP.NE.AND P0, PT, R18, 0x1, PT ;  /* 0x000000011200780c */ /* 0x000fe20003f05270 */
[----:B------:R-:W-:Y:S01]  /*0a20*/  BSSY.RECONVERGENT B3, `(.L_x_10) ;  /* 0x0000018000037945 */ /* 0x000fe20003800200 */
[----:B------:R-:W-:-:S04]  /*0a30*/  LOP3.LUT R14, R7, 0x1, RZ, 0xc0, !PT ;  /* 0x00000001070e7812 */ /* 0x000fc800078ec0ff */
[----:B------:R-:W-:-:S07]  /*0a40*/  ISETP.NE.U32.AND P1, PT, R14, 0x1, PT ;  /* 0x000000010e00780c */ /* 0x000fce0003f25070 */
[----:B------:R-:W-:Y:S06]  /*0a50*/  @!P0 BRA `(.L_x_11) ;  /* 0x0000000000508947 */ /* 0x000fec0003800000 */
[----:B------:R-:W3:Y:S01]  /*0a60*/  LDCU.64 UR10, c[0x0][0x390] ;  /* 0x00007200ff0a77ac */ /* 0x000ee20008000a00 */
[--C-:B-1----:R-:W-:Y:S01]  /*0a70*/  IMAD.IADD R15, R19, 0x1, R10.reuse ;  /* 0x00000001130f7824 */ /* 0x102fe200078e020a */
[----:B------:R-:W1:Y:S01]  /*0a80*/  LDC.64 R16, c[0x0][0x380] ;  /* 0x0000e000ff107b82 */ /* 0x000e620000000a00 */
[----:B------:R-:W-:-:S03]  /*0a90*/  IMAD.IADD R21, R13, 0x1, R10 ;  /* 0x000000010d157824 */ /* 0x000fc600078e020a */
[----:B---3--:R-:W-:-:S04]  /*0aa0*/  IADD3 R14, P0, PT, R15, UR10, RZ ;  /* 0x0000000a0f0e7c10 */ /* 0x008fc8000ff1e0ff */
[----:B------:R-:W-:-:S05]  /*0ab0*/  LEA.HI.X.SX32 R15, R15, UR11, 0x1, P0 ;  /* 0x0000000b0f0f7c11 */ /* 0x000fca00080f0eff */
[----:B------:R-:W3:Y:S01]  /*0ac0*/  LDG.E.S8 R20, desc[UR6][R14.64] ;  /* 0x000000060e147981 */ /* 0x000ee2000c1e1300 */
[----:B-1----:R-:W-:-:S03]  /*0ad0*/  IMAD.WIDE R16, R21, 0x4, R16 ;  /* 0x0000000415107825 */ /* 0x002fc600078e0210 */
[----:B------:R-:W4:Y:S04]  /*0ae0*/  LDG.E.S8 R24, desc[UR6][R14.64+0x1] ;  /* 0x000001060e187981 */ /* 0x000f28000c1e1300 */
[----:B------:R-:W5:Y:S04]  /*0af0*/  LDG.E R18, desc[UR6][R16.64] ;  /* 0x0000000610127981 */ /* 0x000f68000c1e1900 */
[----:B------:R-:W4:Y:S01]  /*0b00*/  LDG.E R22, desc[UR6][R16.64+0x4] ;  /* 0x0000040610167981 */ /* 0x000f22000c1e1900 */
[----:B0-2---:R-:W-:Y:S01]  /*0b10*/  I2FP.F32.S32 R23, R12 ;  /* 0x0000000c00177245 */ /* 0x005fe20000201400 */
[----:B------:R-:W-:Y:S01]  /*0b20*/  VIADD R10, R10, 0x2 ;  /* 0x000000020a0a7836 */ /* 0x000fe20000000000 */
[----:B---3--:R-:W5:Y:S03]  /*0b30*/  I2F.S16 R21, R20 ;  /* 0x0000001400157306 */ /* 0x008f660000101400 */
[----:B-----5:R-:W-:-:S06]  /*0b40*/  FFMA R18, R18, R21, R23 ;  /* 0x0000001512127223 */ /* 0x020fcc0000000017 */
[----:B------:R-:W0:Y:S08]  /*0b50*/  F2I.TRUNC.NTZ R18, R18 ;  /* 0x0000001200127305 */ /* 0x000e30000020f100 */
[----:B----4-:R-:W1:Y:S01]  /*0b60*/  I2F.S16 R21, R24 ;  /* 0x0000001800157306 */ /* 0x010e620000101400 */
[----:B0-----:R-:W-:-:S05]  /*0b70*/  I2FP.F32.S32 R23, R18 ;  /* 0x0000001200177245 */ /* 0x001fca0000201400 */
[----:B-1----:R-:W-:-:S04]  /*0b80*/  FFMA R21, R22, R21, R23 ;  /* 0x0000001516157223 */ /* 0x002fc80000000017 */
[----:B------:R3:W4:Y:S03]  /*0b90*/  F2I.TRUNC.NTZ R12, R21 ;  /* 0x00000015000c7305 */ /* 0x000726000020f100 */
.L_x_11:
[----:B------:R-:W-:Y:S05]  /*0ba0*/  BSYNC.RECONVERGENT B3 ;  /* 0x0000000000037941 */ /* 0x000fea0003800200 */
.L_x_10:
[----:B------:R-:W-:Y:S05]  /*0bb0*/  @!P1 BRA `(.L_x_4) ;  /* 0x0000000000349947 */ /* 0x000fea0003800000 */
[----:B------:R-:W5:Y:S01]  /*0bc0*/  LDCU.64 UR10, c[0x0][0x390] ;  /* 0x00007200ff0a77ac */ /* 0x000f620008000a00 */
[----:B-1----:R-:W1:Y:S01]  /*0bd0*/  LDC.64 R14, c[0x0][0x380] ;  /* 0x0000e000ff0e7b82 */ /* 0x002e620000000a00 */
[----:B------:R-:W-:Y:S01]  /*0be0*/  IADD3 R19, PT, PT, R19, R10, RZ ;  /* 0x0000000a13137210 */ /* 0x000fe20007ffe0ff */
[----:B------:R-:W-:-:S03]  /*0bf0*/  IMAD.IADD R13, R13, 0x1, R10 ;  /* 0x000000010d0d7824 */ /* 0x000fc600078e020a */
[----:B-----5:R-:W-:-:S04]  /*0c00*/  IADD3 R16, P0, PT, R19, UR10, RZ ;  /* 0x0000000a13107c10 */ /* 0x020fc8000ff1e0ff */
[----:B------:R-:W-:-:S05]  /*0c10*/  LEA.HI.X.SX32 R17, R19, UR11, 0x1, P0 ;  /* 0x0000000b13117c11 */ /* 0x000fca00080f0eff */
[----:B------:R-:W5:Y:S01]  /*0c20*/  LDG.E.S8 R16, desc[UR6][R16.64] ;  /* 0x0000000610107981 */ /* 0x000f62000c1e1300 */
[----:B-1----:R-:W-:-:S06]  /*0c30*/  IMAD.WIDE R14, R13, 0x4, R14 ;  /* 0x000000040d0e7825 */ /* 0x002fcc00078e020e */
[----:B------:R-:W3:Y:S01]  /*0c40*/  LDG.E R14, desc[UR6][R14.64] ;  /* 0x000000060e0e7981 */ /* 0x000ee2000c1e1900 */
[----:B0-2-4-:R-:W-:Y:S01]  /*0c50*/  I2FP.F32.S32 R19, R12 ;  /* 0x0000000c00137245 */ /* 0x015fe20000201400 */
[----:B-----5:R-:W3:Y:S04]  /*0c60*/  I2F.S16 R13, R16 ;  /* 0x00000010000d7306 */ /* 0x020ee80000101400 */
[----:B---3--:R-:W-:-:S04]  /*0c70*/  FFMA R13, R14, R13, R19 ;  /* 0x0000000d0e0d7223 */ /* 0x008fc80000000013 */
[----:B------:R0:W1:Y:S03]  /*0c80*/  F2I.TRUNC.NTZ R12, R13 ;  /* 0x0000000d000c7305 */ /* 0x000066000020f100 */
.L_x_4:
[----:B------:R-:W-:Y:S05]  /*0c90*/  BSYNC.RECONVERGENT B0 ;  /* 0x0000000000007941 */ /* 0x000fea0003800200 */
.L_x_3:
[C---:B------:R-:W-:Y:S01]  /*0ca0*/  ISETP.NE.AND P0, PT, R9.reuse, R4, PT ;  /* 0x000000040900720c */ /* 0x040fe20003f05270 */
[----:B------:R-:W-:-:S12]  /*0cb0*/  VIADD R9, R9, 0x1 ;  /* 0x0000000109097836 */ /* 0x000fd80000000000 */
[----:B------:R-:W-:Y:S05]  /*0cc0*/  @P0 BRA `(.L_x_12) ;  /* 0xfffffff400700947 */ /* 0x000fea000383ffff */
[----:B------:R-:W-:Y:S05]  /*0cd0*/  BSYNC.RECONVERGENT B1 ;  /* 0x0000000000017941 */ /* 0x000fea0003800200 */
.L_x_2:
[----:B012-4-:R-:W-:-:S07]  /*0ce0*/  I2FP.F32.S32 R7, R12 ;  /* 0x0000000c00077245 */ /* 0x017fce0000201400 */
.L_x_1:
[----:B------:R-:W-:Y:S05]  /*0cf0*/  BSYNC.RECONVERGENT B2 ;  /* 0x0000000000027941 */ /* 0x000fea0003800200 */
.L_x_0:
[----:B------:R-:W0:Y:S01]  /*0d00*/  LDC.64 R4, c[0x0][0x388] ;  /* 0x0000e200ff047b82 */ /* 0x000e220000000a00 */
[----:B------:R-:W1:Y:S02]  /*0d10*/  LDCU UR5, c[0x0][0x39c] ;  /* 0x00007380ff0577ac */ /* 0x000e640008000800 */
[----:B-1----:R-:W-:-:S04]  /*0d20*/  IMAD R3, R0, UR5, R2 ;  /* 0x0000000500037c24 */ /* 0x002fc8000f8e0202 */
[----:B0-----:R-:W-:-:S05]  /*0d30*/  IMAD.WIDE R2, R3, 0x4, R4 ;  /* 0x0000000403027825 */ /* 0x001fca00078e0204 */
[----:B------:R-:W-:Y:S01]  /*0d40*/  STG.E desc[UR6][R2.64], R7 ;  /* 0x0000000702007986 */ /* 0x000fe2000c101906 */
[----:B------:R-:W-:Y:S05]  /*0d50*/  EXIT ;  /* 0x000000000000794d */ /* 0x000fea0003800000 */
.L_x_13:
[----:B------:R-:W-:-:S00]  /*0d60*/  BRA `(.L_x_13) ;  /* 0xfffffffc00fc7947 */ /* 0x000fc0000383ffff */
[----:B------:R-:W-:-:S00]  /*0d70*/  NOP ;  /* 0x0000000000007918 */ /* 0x000fc00000000000 */
        /* <DEDUP_REMOVED lines=8> */
.L_x_14:


//--------------------- .nv.shared.reserved.0     --------------------------
	.section	.nv.shared.reserved.0,"aw",@nobits
	.weak		__nv_reservedSMEM_offset_0_alias
	.size		__nv_reservedSMEM_offset_0_alias, 0, 64
	.other		__nv_reservedSMEM_offset_0_alias,@"STO_CUDA_RESERVED_SHARED STV_DEFAULT"
__nv_reservedSMEM_offset_0_alias:
	.zero		0
	.zero		64


//--------------------- .nv.constant0._Z11convolutionPfS_Pciii --------------------------
	.section	.nv.constant0._Z11convolutionPfS_Pciii,"a",@progbits
	.sectionflags	@""
	.align	4
.nv.constant0._Z11convolutionPfS_Pciii:
	.zero		932


//--------------------- SYMBOLS --------------------------

	.type		.nv.reservedSmem.offset0,@object
	.size		.nv.reservedSmem.offset0,0x4
